//
// Generated by NVIDIA NVVM Compiler
//
// Compiler Build ID: CL-36424714
// Cuda compilation tools, release 13.0, V13.0.88
// Based on NVVM 20.0.0
//

.version 9.0
.target sm_100
.address_size 64

	// .globl	_Z8convAttnPfPKfS1_iiiiii

.visible .entry _Z8convAttnPfPKfS1_iiiiii(
	.param .u64 .ptr .align 1 _Z8convAttnPfPKfS1_iiiiii_param_0,
	.param .u64 .ptr .align 1 _Z8convAttnPfPKfS1_iiiiii_param_1,
	.param .u64 .ptr .align 1 _Z8convAttnPfPKfS1_iiiiii_param_2,
	.param .u32 _Z8convAttnPfPKfS1_iiiiii_param_3,
	.param .u32 _Z8convAttnPfPKfS1_iiiiii_param_4,
	.param .u32 _Z8convAttnPfPKfS1_iiiiii_param_5,
	.param .u32 _Z8convAttnPfPKfS1_iiiiii_param_6,
	.param .u32 _Z8convAttnPfPKfS1_iiiiii_param_7,
	.param .u32 _Z8convAttnPfPKfS1_iiiiii_param_8
)
{
	.reg .pred 	%p<15>;
	.reg .b32 	%r<86>;
	.reg .b32 	%f<68>;
	.reg .b64 	%rd<53>;

	ld.param.u64 	%rd3, [_Z8convAttnPfPKfS1_iiiiii_param_0];
	ld.param.u64 	%rd4, [_Z8convAttnPfPKfS1_iiiiii_param_1];
	ld.param.u64 	%rd5, [_Z8convAttnPfPKfS1_iiiiii_param_2];
	ld.param.u32 	%r39, [_Z8convAttnPfPKfS1_iiiiii_param_3];
	ld.param.u32 	%r34, [_Z8convAttnPfPKfS1_iiiiii_param_4];
	ld.param.u32 	%r40, [_Z8convAttnPfPKfS1_iiiiii_param_5];
	ld.param.u32 	%r36, [_Z8convAttnPfPKfS1_iiiiii_param_6];
	ld.param.u32 	%r37, [_Z8convAttnPfPKfS1_iiiiii_param_7];
	ld.param.u32 	%r38, [_Z8convAttnPfPKfS1_iiiiii_param_8];
	cvta.to.global.u64 	%rd1, %rd5;
	cvta.to.global.u64 	%rd2, %rd4;
	mov.u32 	%r41, %ctaid.x;
	mov.u32 	%r42, %ntid.x;
	mul.lo.s32 	%r1, %r41, %r42;
	mov.u32 	%r2, %tid.x;
	add.s32 	%r3, %r1, %r2;
	mov.u32 	%r43, %ctaid.y;
	mov.u32 	%r44, %ntid.y;
	mov.u32 	%r45, %tid.y;
	mad.lo.s32 	%r46, %r43, %r44, %r45;
	mov.u32 	%r47, %ctaid.z;
	mov.u32 	%r48, %ntid.z;
	mov.u32 	%r49, %tid.z;
	mad.lo.s32 	%r50, %r47, %r48, %r49;
	mul.lo.s32 	%r6, %r38, %r37;
	setp.ge.s32 	%p1, %r3, %r6;
	mul.lo.s32 	%r7, %r40, %r40;
	setp.ge.u32 	%p2, %r46, %r7;
	mul.lo.s32 	%r51, %r34, %r39;
	setp.ge.s32 	%p3, %r50, %r51;
	or.pred  	%p4, %p1, %p3;
	or.pred  	%p5, %p4, %p2;
	@%p5 bra 	$L__BB0_14;
	div.s32 	%r8, %r36, %r34;
	add.s32 	%r53, %r40, -1;
	add.s32 	%r54, %r53, %r38;
	add.s32 	%r55, %r54, %r37;
	mul.lo.s32 	%r9, %r55, %r53;
	add.s32 	%r10, %r9, %r6;
	div.s32 	%r56, %r3, %r38;
	mul.lo.s32 	%r11, %r8, %r50;
	div.s32 	%r57, %r46, %r40;
	add.s32 	%r58, %r57, %r56;
	mul.lo.s32 	%r12, %r58, %r54;
	setp.lt.s32 	%p6, %r8, 1;
	mov.f32 	%f67, 0f00000000;
	@%p6 bra 	$L__BB0_13;
	rem.s32 	%r60, %r46, %r40;
	rem.s32 	%r61, %r3, %r38;
	add.s32 	%r13, %r60, %r61;
	add.s32 	%r14, %r13, %r12;
	setp.lt.u32 	%p7, %r8, 8;
	mov.f32 	%f67, 0f00000000;
	mov.b32 	%r84, 0;
	@%p7 bra 	$L__BB0_5;
	and.b32  	%r62, %r8, 2147483640;
	neg.s32 	%r82, %r62;
	mad.lo.s32 	%r63, %r11, %r10, %r13;
	add.s32 	%r81, %r63, %r12;
	shl.b32 	%r17, %r6, 3;
	shl.b32 	%r64, %r9, 3;
	add.s32 	%r18, %r17, %r64;
	mul.lo.s32 	%r65, %r8, %r38;
	mul.lo.s32 	%r66, %r65, %r37;
	mad.lo.s32 	%r67, %r66, %r50, %r2;
	add.s32 	%r80, %r67, %r1;
	mov.f32 	%f67, 0f00000000;
	mul.wide.s32 	%rd10, %r6, 4;
	mul.wide.s32 	%rd12, %r10, 4;
$L__BB0_4:
	.pragma "nounroll";
	and.b32  	%r84, %r8, 2147483640;
	mul.wide.s32 	%rd6, %r80, 4;
	add.s64 	%rd7, %rd2, %rd6;
	ld.global.f32 	%f17, [%rd7];
	mul.wide.s32 	%rd8, %r81, 4;
	add.s64 	%rd9, %rd1, %rd8;
	ld.global.f32 	%f18, [%rd9];
	fma.rn.f32 	%f19, %f17, %f18, %f67;
	add.s64 	%rd11, %rd7, %rd10;
	ld.global.f32 	%f20, [%rd11];
	add.s64 	%rd13, %rd9, %rd12;
	ld.global.f32 	%f21, [%rd13];
	fma.rn.f32 	%f22, %f20, %f21, %f19;
	add.s64 	%rd14, %rd11, %rd10;
	ld.global.f32 	%f23, [%rd14];
	add.s64 	%rd15, %rd13, %rd12;
	ld.global.f32 	%f24, [%rd15];
	fma.rn.f32 	%f25, %f23, %f24, %f22;
	add.s64 	%rd16, %rd14, %rd10;
	ld.global.f32 	%f26, [%rd16];
	add.s64 	%rd17, %rd15, %rd12;
	ld.global.f32 	%f27, [%rd17];
	fma.rn.f32 	%f28, %f26, %f27, %f25;
	add.s64 	%rd18, %rd16, %rd10;
	ld.global.f32 	%f29, [%rd18];
	add.s64 	%rd19, %rd17, %rd12;
	ld.global.f32 	%f30, [%rd19];
	fma.rn.f32 	%f31, %f29, %f30, %f28;
	add.s64 	%rd20, %rd18, %rd10;
	ld.global.f32 	%f32, [%rd20];
	add.s64 	%rd21, %rd19, %rd12;
	ld.global.f32 	%f33, [%rd21];
	fma.rn.f32 	%f34, %f32, %f33, %f31;
	add.s64 	%rd22, %rd20, %rd10;
	ld.global.f32 	%f35, [%rd22];
	add.s64 	%rd23, %rd21, %rd12;
	ld.global.f32 	%f36, [%rd23];
	fma.rn.f32 	%f37, %f35, %f36, %f34;
	add.s64 	%rd24, %rd22, %rd10;
	ld.global.f32 	%f38, [%rd24];
	add.s64 	%rd25, %rd23, %rd12;
	ld.global.f32 	%f39, [%rd25];
	fma.rn.f32 	%f67, %f38, %f39, %f37;
	add.s32 	%r82, %r82, 8;
	add.s32 	%r81, %r81, %r18;
	add.s32 	%r80, %r80, %r17;
	setp.ne.s32 	%p8, %r82, 0;
	@%p8 bra 	$L__BB0_4;
$L__BB0_5:
	and.b32  	%r28, %r8, 7;
	setp.eq.s32 	%p9, %r28, 0;
	@%p9 bra 	$L__BB0_13;
	and.b32  	%r29, %r8, 3;
	setp.lt.u32 	%p10, %r28, 4;
	@%p10 bra 	$L__BB0_8;
	add.s32 	%r68, %r84, %r11;
	mad.lo.s32 	%r69, %r68, %r6, %r3;
	mul.wide.s32 	%rd26, %r69, 4;
	add.s64 	%rd27, %rd2, %rd26;
	ld.global.f32 	%f41, [%rd27];
	mad.lo.s32 	%r70, %r68, %r10, %r14;
	mul.wide.s32 	%rd28, %r70, 4;
	add.s64 	%rd29, %rd1, %rd28;
	ld.global.f32 	%f42, [%rd29];
	fma.rn.f32 	%f43, %f41, %f42, %f67;
	mul.wide.s32 	%rd30, %r6, 4;
	add.s64 	%rd31, %rd27, %rd30;
	ld.global.f32 	%f44, [%rd31];
	mul.wide.s32 	%rd32, %r10, 4;
	add.s64 	%rd33, %rd29, %rd32;
	ld.global.f32 	%f45, [%rd33];
	fma.rn.f32 	%f46, %f44, %f45, %f43;
	add.s64 	%rd34, %rd31, %rd30;
	ld.global.f32 	%f47, [%rd34];
	add.s64 	%rd35, %rd33, %rd32;
	ld.global.f32 	%f48, [%rd35];
	fma.rn.f32 	%f49, %f47, %f48, %f46;
	add.s64 	%rd36, %rd34, %rd30;
	ld.global.f32 	%f50, [%rd36];
	add.s64 	%rd37, %rd35, %rd32;
	ld.global.f32 	%f51, [%rd37];
	fma.rn.f32 	%f67, %f50, %f51, %f49;
	add.s32 	%r84, %r84, 4;
$L__BB0_8:
	setp.eq.s32 	%p11, %r29, 0;
	@%p11 bra 	$L__BB0_13;
	setp.eq.s32 	%p12, %r29, 1;
	@%p12 bra 	$L__BB0_11;
	add.s32 	%r71, %r84, %r11;
	mad.lo.s32 	%r72, %r71, %r6, %r3;
	mul.wide.s32 	%rd38, %r72, 4;
	add.s64 	%rd39, %rd2, %rd38;
	ld.global.f32 	%f53, [%rd39];
	mad.lo.s32 	%r73, %r71, %r10, %r14;
	mul.wide.s32 	%rd40, %r73, 4;
	add.s64 	%rd41, %rd1, %rd40;
	ld.global.f32 	%f54, [%rd41];
	fma.rn.f32 	%f55, %f53, %f54, %f67;
	mul.wide.s32 	%rd42, %r6, 4;
	add.s64 	%rd43, %rd39, %rd42;
	ld.global.f32 	%f56, [%rd43];
	mul.wide.s32 	%rd44, %r10, 4;
	add.s64 	%rd45, %rd41, %rd44;
	ld.global.f32 	%f57, [%rd45];
	fma.rn.f32 	%f67, %f56, %f57, %f55;
	add.s32 	%r84, %r84, 2;
$L__BB0_11:
	and.b32  	%r74, %r8, 1;
	setp.eq.b32 	%p13, %r74, 1;
	not.pred 	%p14, %p13;
	@%p14 bra 	$L__BB0_13;
	add.s32 	%r75, %r84, %r11;
	mad.lo.s32 	%r76, %r75, %r6, %r3;
	mul.wide.s32 	%rd46, %r76, 4;
	add.s64 	%rd47, %rd2, %rd46;
	ld.global.f32 	%f58, [%rd47];
	mad.lo.s32 	%r77, %r75, %r10, %r14;
	mul.wide.s32 	%rd48, %r77, 4;
	add.s64 	%rd49, %rd1, %rd48;
	ld.global.f32 	%f59, [%rd49];
	fma.rn.f32 	%f67, %f58, %f59, %f67;
$L__BB0_13:
	mad.lo.s32 	%r78, %r7, %r50, %r46;
	mad.lo.s32 	%r79, %r6, %r78, %r3;
	cvta.to.global.u64 	%rd50, %rd3;
	mul.wide.s32 	%rd51, %r79, 4;
	add.s64 	%rd52, %rd50, %rd51;
	st.global.f32 	[%rd52], %f67;
$L__BB0_14:
	ret;

}


// ===== COMPILED SASS (sm_100) =====

	.target	sm_100

	.elftype	@"ET_EXEC"


//--------------------- .note.nv.tkinfo           --------------------------
	.section	.note.nv.tkinfo,"",@"SHT_NOTE"
	.sectionflags	@"SHF_NOTE_NV_TKINFO"
	.tkinfo
        /*0018*/ 	.word	0x00000002
        /*0030*/ 	.string	""
        /*0030*/ 	.string	"ptxas"
        /*0030*/ 	.string	"Cuda compilation tools, release 13.0, V13.0.88"
        /*0030*/ 	.string	"Build cuda_13.0.r13.0/compiler.36424714_0"
        /*0030*/ 	.string	"-arch sm_100 -m 64 "



//--------------------- .note.nv.cuinfo           --------------------------
	.section	.note.nv.cuinfo,"",@"SHT_NOTE"
	.sectionflags	@"SHF_NOTE_NV_CUINFO"
        /*0018*/ 	.short	0x0002
        /*001a*/ 	.short	0x0064
        /*001c*/ 	.short	0x0082
	.zero		2


//--------------------- .nv.info                  --------------------------
	.section	.nv.info,"",@"SHT_CUDA_INFO"
	.align	4


	//----- nvinfo : EIATTR_REGCOUNT
	.align		4
        /*0000*/ 	.byte	0x04, 0x2f
        /*0002*/ 	.short	(.L_1 - .L_0)
	.align		4
.L_0:
        /*0004*/ 	.word	index@(_Z8convAttnPfPKfS1_iiiiii)
        /*0008*/ 	.word	0x00000020


	//----- nvinfo : EIATTR_FRAME_SIZE
	.align		4
.L_1:
        /*000c*/ 	.byte	0x04, 0x11
        /*000e*/ 	.short	(.L_3 - .L_2)
	.align		4
.L_2:
        /*0010*/ 	.word	index@(_Z8convAttnPfPKfS1_iiiiii)
        /*0014*/ 	.word	0x00000000


	//----- nvinfo : EIATTR_MIN_STACK_SIZE
	.align		4
.L_3:
        /*0018*/ 	.byte	0x04, 0x12
        /*001a*/ 	.short	(.L_5 - .L_4)
	.align		4
.L_4:
        /*001c*/ 	.word	index@(_Z8convAttnPfPKfS1_iiiiii)
        /*0020*/ 	.word	0x00000000
.L_5:


//--------------------- .nv.compat                --------------------------
	.section	.nv.compat,"",@"SHT_CUDA_COMPAT_INFO"
	.align	4
        /*0000*/ 	.byte	0x02, 0x09, 0x00, 0x00, 0x02, 0x02, 0x01, 0x00, 0x02, 0x05, 0x05, 0x00, 0x03, 0x07, 0x01, 0x01
        /*0010*/ 	.byte	0x02, 0x03, 0x00, 0x00, 0x02, 0x06, 0x01, 0x00, 0x04, 0x0b, 0x08, 0x00, 0x09, 0x00, 0x00, 0x00
        /*0020*/ 	.byte	0x00, 0x00, 0x00, 0x00


//--------------------- .nv.info._Z8convAttnPfPKfS1_iiiiii --------------------------
	.section	.nv.info._Z8convAttnPfPKfS1_iiiiii,"",@"SHT_CUDA_INFO"
	.sectionflags	@""
	.align	4


	//----- nvinfo : EIATTR_CUDA_API_VERSION
	.align		4
        /*0000*/ 	.byte	0x04, 0x37
        /*0002*/ 	.short	(.L_7 - .L_6)
.L_6:
        /*0004*/ 	.word	0x00000082


	//----- nvinfo : EIATTR_KPARAM_INFO
	.align		4
.L_7:
        /*0008*/ 	.byte	0x04, 0x17
        /*000a*/ 	.short	(.L_9 - .L_8)
.L_8:
        /*000c*/ 	.word	0x00000000
        /*0010*/ 	.short	0x0008
        /*0012*/ 	.short	0x002c
        /*0014*/ 	.byte	0x00, 0xf0, 0x11, 0x00


	//----- nvinfo : EIATTR_KPARAM_INFO
	.align		4
.L_9:
        /*0018*/ 	.byte	0x04, 0x17
        /*001a*/ 	.short	(.L_11 - .L_10)
.L_10:
        /*001c*/ 	.word	0x00000000
        /*0020*/ 	.short	0x0007
        /*0022*/ 	.short	0x0028
        /*0024*/ 	.byte	0x00, 0xf0, 0x11, 0x00


	//----- nvinfo : EIATTR_KPARAM_INFO
	.align		4
.L_11:
        /*0028*/ 	.byte	0x04, 0x17
        /*002a*/ 	.short	(.L_13 - .L_12)
.L_12:
        /*002c*/ 	.word	0x00000000
        /*0030*/ 	.short	0x0006
        /*0032*/ 	.short	0x0024
        /*0034*/ 	.byte	0x00, 0xf0, 0x11, 0x00


	//----- nvinfo : EIATTR_KPARAM_INFO
	.align		4
.L_13:
        /*0038*/ 	.byte	0x04, 0x17
        /*003a*/ 	.short	(.L_15 - .L_14)
.L_14:
        /*003c*/ 	.word	0x00000000
        /*0040*/ 	.short	0x0005
        /*0042*/ 	.short	0x0020
        /*0044*/ 	.byte	0x00, 0xf0, 0x11, 0x00


	//----- nvinfo : EIATTR_KPARAM_INFO
	.align		4
.L_15:
        /*0048*/ 	.byte	0x04, 0x17
        /*004a*/ 	.short	(.L_17 - .L_16)
.L_16:
        /*004c*/ 	.word	0x00000000
        /*0050*/ 	.short	0x0004
        /*0052*/ 	.short	0x001c
        /*0054*/ 	.byte	0x00, 0xf0, 0x11, 0x00


	//----- nvinfo : EIATTR_KPARAM_INFO
	.align		4
.L_17:
        /*0058*/ 	.byte	0x04, 0x17
        /*005a*/ 	.short	(.L_19 - .L_18)
.L_18:
        /*005c*/ 	.word	0x00000000
        /*0060*/ 	.short	0x0003
        /*0062*/ 	.short	0x0018
        /*0064*/ 	.byte	0x00, 0xf0, 0x11, 0x00


	//----- nvinfo : EIATTR_KPARAM_INFO
	.align		4
.L_19:
        /*0068*/ 	.byte	0x04, 0x17
        /*006a*/ 	.short	(.L_21 - .L_20)
.L_20:
        /*006c*/ 	.word	0x00000000
        /*0070*/ 	.short	0x0002
        /*0072*/ 	.short	0x0010
        /*0074*/ 	.byte	0x00, 0xf5, 0x21, 0x00


	//----- nvinfo : EIATTR_KPARAM_INFO
	.align		4
.L_21:
        /*0078*/ 	.byte	0x04, 0x17
        /*007a*/ 	.short	(.L_23 - .L_22)
.L_22:
        /*007c*/ 	.word	0x00000000
        /*0080*/ 	.short	0x0001
        /*0082*/ 	.short	0x0008
        /*0084*/ 	.byte	0x00, 0xf5, 0x21, 0x00


	//----- nvinfo : EIATTR_KPARAM_INFO
	.align		4
.L_23:
        /*0088*/ 	.byte	0x04, 0x17
        /*008a*/ 	.short	(.L_25 - .L_24)
.L_24:
        /*008c*/ 	.word	0x00000000
        /*0090*/ 	.short	0x0000
        /*0092*/ 	.short	0x0000
        /*0094*/ 	.byte	0x00, 0xf5, 0x21, 0x00


	//----- nvinfo : EIATTR_SPARSE_MMA_MASK
	.align		4
.L_25:
        /*0098*/ 	.byte	0x03, 0x50
        /*009a*/ 	.short	0x0000


	//----- nvinfo : EIATTR_MAXREG_COUNT
	.align		4
        /*009c*/ 	.byte	0x03, 0x1b
        /*009e*/ 	.short	0x00ff


	//----- nvinfo : EIATTR_MERCURY_ISA_VERSION
	.align		4
        /*00a0*/ 	.byte	0x03, 0x5f
        /*00a2*/ 	.short	0x0101


	//----- nvinfo : EIATTR_VRC_CTA_INIT_COUNT
	.align		4
        /*00a4*/ 	.byte	0x02, 0x4a
	.zero		1
	.zero		1


	//----- nvinfo : EIATTR_EXIT_INSTR_OFFSETS
	.align		4
        /*00a8*/ 	.byte	0x04, 0x1c
        /*00aa*/ 	.short	(.L_27 - .L_26)


	//   ....[0]....
.L_26:
        /*00ac*/ 	.word	0x00000170


	//   ....[1]....
        /*00b0*/ 	.word	0x00001010


	//----- nvinfo : EIATTR_CBANK_PARAM_SIZE
	.align		4
.L_27:
        /*00b4*/ 	.byte	0x03, 0x19
        /*00b6*/ 	.short	0x0030


	//----- nvinfo : EIATTR_PARAM_CBANK
	.align		4
        /*00b8*/ 	.byte	0x04, 0x0a
        /*00ba*/ 	.short	(.L_29 - .L_28)
	.align		4
.L_28:
        /*00bc*/ 	.word	index@(.nv.constant0._Z8convAttnPfPKfS1_iiiiii)
        /*00c0*/ 	.short	0x0380
        /*00c2*/ 	.short	0x0030


	//----- nvinfo : EIATTR_SW_WAR
	.align		4
.L_29:
        /*00c4*/ 	.byte	0x04, 0x36
        /*00c6*/ 	.short	(.L_31 - .L_30)
.L_30:
        /*00c8*/ 	.word	0x00000008
.L_31:


//--------------------- .nv.callgraph             --------------------------
	.section	.nv.callgraph,"",@"SHT_CUDA_CALLGRAPH"
	.align	4
	.sectionentsize	8
	.align		4
        /*0000*/ 	.word	0x00000000
	.align		4
        /*0004*/ 	.word	0xffffffff
	.align		4
        /*0008*/ 	.word	0x00000000
	.align		4
        /*000c*/ 	.word	0xfffffffe
	.align		4
        /*0010*/ 	.word	0x00000000
	.align		4
        /*0014*/ 	.word	0xfffffffd
	.align		4
        /*0018*/ 	.word	0x00000000
	.align		4
        /*001c*/ 	.word	0xfffffffc


//--------------------- .text._Z8convAttnPfPKfS1_iiiiii --------------------------
	.section	.text._Z8convAttnPfPKfS1_iiiiii,"ax",@progbits
	.align	128
        .global         _Z8convAttnPfPKfS1_iiiiii
        .type           _Z8convAttnPfPKfS1_iiiiii,@function
        .size           _Z8convAttnPfPKfS1_iiiiii,(.L_x_5 - _Z8convAttnPfPKfS1_iiiiii)
        .other          _Z8convAttnPfPKfS1_iiiiii,@"STO_CUDA_ENTRY STV_DEFAULT"
_Z8convAttnPfPKfS1_iiiiii:
.text._Z8convAttnPfPKfS1_iiiiii:
[----:B------:R-:W-:Y:S01]  /*0000*/  LDC R1, c[0x0][0x37c] ;  /* 0x0000df00ff017b82 */ /* 0x000fe20000000800 */
[----:B------:R-:W0:Y:S01]  /*0010*/  S2R R3, SR_TID.Z ;  /* 0x0000000000037919 */ /* 0x000e220000002300 */
[----:B------:R-:W1:Y:S06]  /*0020*/  LDCU UR5, c[0x0][0x360] ;  /* 0x00006c00ff0577ac */ /* 0x000e6c0008000800 */
[----:B------:R-:W2:Y:S01]  /*0030*/  LDC R5, c[0x0][0x364] ;  /* 0x0000d900ff057b82 */ /* 0x000ea20000000800 */
[----:B------:R-:W3:Y:S01]  /*0040*/  S2R R17, SR_TID.X ;  /* 0x0000000000117919 */ /* 0x000ee20000002100 */
[----:B------:R-:W2:Y:S06]  /*0050*/  S2R R4, SR_TID.Y ;  /* 0x0000000000047919 */ /* 0x000eac0000002200 */
[----:B------:R-:W0:Y:S08]  /*0060*/  S2UR UR7, SR_CTAID.Z ;  /* 0x00000000000779c3 */ /* 0x000e300000002700 */
[----:B------:R-:W0:Y:S08]  /*0070*/  LDC R0, c[0x0][0x368] ;  /* 0x0000da00ff007b82 */ /* 0x000e300000000800 */
[----:B------:R-:W1:Y:S08]  /*0080*/  S2UR UR4, SR_CTAID.X ;  /* 0x00000000000479c3 */ /* 0x000e700000002500 */
[----:B------:R-:W4:Y:S08]  /*0090*/  LDC.64 R6, c[0x0][0x398] ;  /* 0x0000e600ff067b82 */ /* 0x000f300000000a00 */
[----:B------:R-:W5:Y:S01]  /*00a0*/  LDC.64 R12, c[0x0][0x3a8] ;  /* 0x0000ea00ff0c7b82 */ /* 0x000f620000000a00 */
[----:B0-----:R-:W-:-:S07]  /*00b0*/  IMAD R0, R0, UR7, R3 ;  /* 0x0000000700007c24 */ /* 0x001fce000f8e0203 */
[----:B------:R-:W2:Y:S01]  /*00c0*/  S2UR UR6, SR_CTAID.Y ;  /* 0x00000000000679c3 */ /* 0x000ea20000002600 */
[----:B-1----:R-:W-:-:S07]  /*00d0*/  UIMAD UR4, UR4, UR5, URZ ;  /* 0x00000005040472a4 */ /* 0x002fce000f8e02ff */
[----:B------:R-:W0:Y:S01]  /*00e0*/  LDC R20, c[0x0][0x3a0] ;  /* 0x0000e800ff147b82 */ /* 0x000e220000000800 */
[----:B----4-:R-:W-:-:S05]  /*00f0*/  IMAD R3, R7, R6, RZ ;  /* 0x0000000607037224 */ /* 0x010fca00078e02ff */
[----:B------:R-:W-:Y:S01]  /*0100*/  ISETP.GE.AND P0, PT, R0, R3, PT ;  /* 0x000000030000720c */ /* 0x000fe20003f06270 */
[----:B-----5:R-:W-:Y:S01]  /*0110*/  IMAD R2, R13, R12, RZ ;  /* 0x0000000c0d027224 */ /* 0x020fe200078e02ff */
[----:B---3--:R-:W-:-:S04]  /*0120*/  IADD3 R3, PT, PT, R17, UR4, RZ ;  /* 0x0000000411037c10 */ /* 0x008fc8000fffe0ff */
[----:B------:R-:W-:Y:S01]  /*0130*/  ISETP.GE.OR P0, PT, R3, R2, P0 ;  /* 0x000000020300720c */ /* 0x000fe20000706670 */
[----:B--2---:R-:W-:Y:S02]  /*0140*/  IMAD R5, R5, UR6, R4 ;  /* 0x0000000605057c24 */ /* 0x004fe4000f8e0204 */
[----:B0-----:R-:W-:-:S05]  /*0150*/  IMAD R4, R20, R20, RZ ;  /* 0x0000001414047224 */ /* 0x001fca00078e02ff */
[----:B------:R-:W-:-:S13]  /*0160*/  ISETP.GE.U32.OR P0, PT, R5, R4, P0 ;  /* 0x000000040500720c */ /* 0x000fda0000706470 */
[----:B------:R-:W-:Y:S05]  /*0170*/  @P0 EXIT ;  /* 0x000000000000094d */ /* 0x000fea0003800000 */
[----:B------:R-:W-:Y:S01]  /*0180*/  IABS R6, R7 ;  /* 0x0000000700067213 */ /* 0x000fe20000000000 */
[----:B------:R-:W0:Y:S01]  /*0190*/  LDC R22, c[0x0][0x3a4] ;  /* 0x0000e900ff167b82 */ /* 0x000e220000000800 */
[----:B------:R-:W-:Y:S01]  /*01a0*/  IABS R18, R13 ;  /* 0x0000000d00127213 */ /* 0x000fe20000000000 */
[----:B------:R-:W1:Y:S01]  /*01b0*/  LDCU.64 UR6, c[0x0][0x358] ;  /* 0x00006b00ff0677ac */ /* 0x000e620008000a00 */
[----:B------:R-:W2:Y:S01]  /*01c0*/  I2F.RP R19, R6 ;  /* 0x0000000600137306 */ /* 0x000ea20000209400 */
[----:B------:R-:W-:-:S07]  /*01d0*/  IABS R16, R20 ;  /* 0x0000001400107213 */ /* 0x000fce0000000000 */
[----:B------:R-:W3:Y:S08]  /*01e0*/  I2F.RP R21, R18 ;  /* 0x0000001200157306 */ /* 0x000ef00000209400 */
[----:B------:R-:W4:Y:S08]  /*01f0*/  I2F.RP R23, R16 ;  /* 0x0000001000177306 */ /* 0x000f300000209400 */
[----:B--2---:R-:W2:Y:S08]  /*0200*/  MUFU.RCP R19, R19 ;  /* 0x0000001300137308 */ /* 0x004eb00000001000 */
[----:B---3--:R-:W3:Y:S08]  /*0210*/  MUFU.RCP R21, R21 ;  /* 0x0000001500157308 */ /* 0x008ef00000001000 */
[----:B----4-:R-:W4:Y:S01]  /*0220*/  MUFU.RCP R23, R23 ;  /* 0x0000001700177308 */ /* 0x010f220000001000 */
[----:B--2---:R-:W-:-:S07]  /*0230*/  IADD3 R8, PT, PT, R19, 0xffffffe, RZ ;  /* 0x0ffffffe13087810 */ /* 0x004fce0007ffe0ff */
[----:B------:R2:W5:Y:S01]  /*0240*/  F2I.FTZ.U32.TRUNC.NTZ R9, R8 ;  /* 0x0000000800097305 */ /* 0x000562000021f000 */
[----:B---3--:R-:W-:-:S07]  /*0250*/  IADD3 R10, PT, PT, R21, 0xffffffe, RZ ;  /* 0x0ffffffe150a7810 */ /* 0x008fce0007ffe0ff */
[----:B------:R3:W1:Y:S01]  /*0260*/  F2I.FTZ.U32.TRUNC.NTZ R11, R10 ;  /* 0x0000000a000b7305 */ /* 0x000662000021f000 */
[----:B----4-:R-:W-:Y:S02]  /*0270*/  VIADD R14, R23, 0xffffffe ;  /* 0x0ffffffe170e7836 */ /* 0x010fe40000000000 */
[----:B--2---:R-:W-:Y:S01]  /*0280*/  IMAD.MOV.U32 R8, RZ, RZ, RZ ;  /* 0x000000ffff087224 */ /* 0x004fe200078e00ff */
[----:B-----5:R-:W-:-:S04]  /*0290*/  IADD3 R19, PT, PT, RZ, -R9, RZ ;  /* 0x80000009ff137210 */ /* 0x020fc80007ffe0ff */
[----:B------:R2:W4:Y:S01]  /*02a0*/  F2I.FTZ.U32.TRUNC.NTZ R15, R14 ;  /* 0x0000000e000f7305 */ /* 0x000522000021f000 */
[----:B---3--:R-:W-:Y:S02]  /*02b0*/  HFMA2 R10, -RZ, RZ, 0, 0 ;  /* 0x00000000ff0a7431 */ /* 0x008fe400000001ff */
[----:B------:R-:W-:Y:S01]  /*02c0*/  IMAD R19, R19, R6, RZ ;  /* 0x0000000613137224 */ /* 0x000fe200078e02ff */
[----:B-1----:R-:W-:-:S03]  /*02d0*/  IADD3 R21, PT, PT, RZ, -R11, RZ ;  /* 0x8000000bff157210 */ /* 0x002fc60007ffe0ff */
[----:B------:R-:W-:Y:S01]  /*02e0*/  IMAD.HI.U32 R8, R9, R19, R8 ;  /* 0x0000001309087227 */ /* 0x000fe200078e0008 */
[----:B--2---:R-:W-:-:S03]  /*02f0*/  IABS R14, R3 ;  /* 0x00000003000e7213 */ /* 0x004fc60000000000 */
[----:B------:R-:W-:Y:S01]  /*0300*/  IMAD R9, R21, R18, RZ ;  /* 0x0000001215097224 */ /* 0x000fe200078e02ff */
[----:B------:R-:W-:Y:S02]  /*0310*/  IABS R21, R5 ;  /* 0x0000000500157213 */ /* 0x000fe40000000000 */
[----:B----4-:R-:W-:Y:S01]  /*0320*/  IADD3 R23, PT, PT, RZ, -R15, RZ ;  /* 0x8000000fff177210 */ /* 0x010fe20007ffe0ff */
[----:B------:R-:W-:Y:S01]  /*0330*/  IMAD.HI.U32 R10, R11, R9, R10 ;  /* 0x000000090b0a7227 */ /* 0x000fe200078e000a */
[----:B------:R-:W-:Y:S02]  /*0340*/  MOV R9, R14 ;  /* 0x0000000e00097202 */ /* 0x000fe40000000f00 */
[----:B------:R-:W-:Y:S01]  /*0350*/  MOV R19, R23 ;  /* 0x0000001700137202 */ /* 0x000fe20000000f00 */
[----:B------:R-:W-:Y:S02]  /*0360*/  IMAD.MOV.U32 R14, RZ, RZ, RZ ;  /* 0x000000ffff0e7224 */ /* 0x000fe400078e00ff */
[----:B------:R-:W-:-:S04]  /*0370*/  IMAD.HI.U32 R10, R10, R9, RZ ;  /* 0x000000090a0a7227 */ /* 0x000fc800078e00ff */
[----:B------:R-:W-:Y:S01]  /*0380*/  IMAD R11, R19, R16, RZ ;  /* 0x00000010130b7224 */ /* 0x000fe200078e02ff */
[----:B0-----:R-:W-:Y:S02]  /*0390*/  IABS R19, R22 ;  /* 0x0000001600137213 */ /* 0x001fe40000000000 */
[----:B------:R-:W-:Y:S01]  /*03a0*/  LOP3.LUT R22, R22, R7, RZ, 0x3c, !PT ;  /* 0x0000000716167212 */ /* 0x000fe200078e3cff */
[----:B------:R-:W-:Y:S01]  /*03b0*/  IMAD.HI.U32 R15, R15, R11, R14 ;  /* 0x0000000b0f0f7227 */ /* 0x000fe200078e000e */
[----:B------:R-:W-:-:S03]  /*03c0*/  IADD3 R11, PT, PT, -R10, RZ, RZ ;  /* 0x000000ff0a0b7210 */ /* 0x000fc60007ffe1ff */
[----:B------:R-:W-:-:S04]  /*03d0*/  IMAD.HI.U32 R14, R8, R19, RZ ;  /* 0x00000013080e7227 */ /* 0x000fc800078e00ff */
[----:B------:R-:W-:Y:S01]  /*03e0*/  IMAD R9, R18, R11, R9 ;  /* 0x0000000b12097224 */ /* 0x000fe200078e0209 */
[----:B------:R-:W-:Y:S01]  /*03f0*/  IADD3 R8, PT, PT, -R14, RZ, RZ ;  /* 0x000000ff0e087210 */ /* 0x000fe20007ffe1ff */
[----:B------:R-:W-:-:S03]  /*0400*/  IMAD.HI.U32 R15, R15, R21, RZ ;  /* 0x000000150f0f7227 */ /* 0x000fc600078e00ff */
[----:B------:R-:W-:Y:S01]  /*0410*/  ISETP.GT.U32.AND P4, PT, R18, R9, PT ;  /* 0x000000091200720c */ /* 0x000fe20003f84070 */
[C---:B------:R-:W-:Y:S01]  /*0420*/  IMAD R19, R6.reuse, R8, R19 ;  /* 0x0000000806137224 */ /* 0x040fe200078e0213 */
[----:B------:R-:W-:Y:S02]  /*0430*/  IADD3 R23, PT, PT, -R15, RZ, RZ ;  /* 0x000000ff0f177210 */ /* 0x000fe40007ffe1ff */
[----:B------:R-:W-:Y:S02]  /*0440*/  LOP3.LUT R8, R3, R13, RZ, 0x3c, !PT ;  /* 0x0000000d03087212 */ /* 0x000fe400078e3cff */
[----:B------:R-:W-:Y:S01]  /*0450*/  ISETP.GT.U32.AND P3, PT, R6, R19, PT ;  /* 0x000000130600720c */ /* 0x000fe20003f64070 */
[----:B------:R-:W-:Y:S01]  /*0460*/  IMAD R11, R16, R23, R21 ;  /* 0x00000017100b7224 */ /* 0x000fe200078e0215 */
[----:B------:R-:W-:Y:S01]  /*0470*/  ISETP.GE.AND P2, PT, R8, RZ, PT ;  /* 0x000000ff0800720c */ /* 0x000fe20003f46270 */
[----:B------:R-:W-:Y:S01]  /*0480*/  HFMA2 R23, -RZ, RZ, 0, 0 ;  /* 0x00000000ff177431 */ /* 0x000fe200000001ff */
[----:B------:R-:W-:-:S02]  /*0490*/  LOP3.LUT R8, RZ, R20, RZ, 0x33, !PT ;  /* 0x00000014ff087212 */ /* 0x000fc400078e33ff */
[----:B------:R-:W-:Y:S01]  /*04a0*/  ISETP.GT.U32.AND P5, PT, R16, R11, PT ;  /* 0x0000000b1000720c */ /* 0x000fe20003fa4070 */
[----:B------:R-:W-:Y:S01]  /*04b0*/  @!P4 IMAD.IADD R9, R9, 0x1, -R18 ;  /* 0x000000010909c824 */ /* 0x000fe200078e0a12 */
[----:B------:R-:W-:Y:S02]  /*04c0*/  @!P4 IADD3 R10, PT, PT, R10, 0x1, RZ ;  /* 0x000000010a0ac810 */ /* 0x000fe40007ffe0ff */
[----:B------:R-:W-:Y:S02]  /*04d0*/  ISETP.GE.AND P4, PT, R22, RZ, PT ;  /* 0x000000ff1600720c */ /* 0x000fe40003f86270 */
[----:B------:R-:W-:Y:S01]  /*04e0*/  ISETP.GE.U32.AND P6, PT, R9, R18, PT ;  /* 0x000000120900720c */ /* 0x000fe20003fc6070 */
[----:B------:R-:W-:Y:S01]  /*04f0*/  @!P3 VIADD R14, R14, 0x1 ;  /* 0x000000010e0eb836 */ /* 0x000fe20000000000 */
[----:B------:R-:W-:-:S04]  /*0500*/  @!P3 IADD3 R19, PT, PT, R19, -R6, RZ ;  /* 0x800000061313b210 */ /* 0x000fc80007ffe0ff */
[----:B------:R-:W-:Y:S02]  /*0510*/  ISETP.GE.U32.AND P1, PT, R19, R6, PT ;  /* 0x000000061300720c */ /* 0x000fe40003f26070 */
[----:B------:R-:W-:Y:S02]  /*0520*/  @!P5 IADD3 R11, PT, PT, R11, -R16, RZ ;  /* 0x800000100b0bd210 */ /* 0x000fe40007ffe0ff */
[----:B------:R-:W-:Y:S02]  /*0530*/  LOP3.LUT R6, R5, R20, RZ, 0x3c, !PT ;  /* 0x0000001405067212 */ /* 0x000fe400078e3cff */
[----:B------:R-:W-:Y:S02]  /*0540*/  ISETP.GE.U32.AND P0, PT, R11, R16, PT ;  /* 0x000000100b00720c */ /* 0x000fe40003f06070 */
[----:B------:R-:W-:Y:S02]  /*0550*/  @P6 IADD3 R10, PT, PT, R10, 0x1, RZ ;  /* 0x000000010a0a6810 */ /* 0x000fe40007ffe0ff */
[----:B------:R-:W-:-:S02]  /*0560*/  ISETP.NE.AND P6, PT, R7, RZ, PT ;  /* 0x000000ff0700720c */ /* 0x000fc40003fc5270 */
[----:B------:R-:W-:Y:S01]  /*0570*/  ISETP.GE.AND P3, PT, R6, RZ, PT ;  /* 0x000000ff0600720c */ /* 0x000fe20003f66270 */
[----:B------:R-:W-:Y:S01]  /*0580*/  @P1 VIADD R14, R14, 0x1 ;  /* 0x000000010e0e1836 */ /* 0x000fe20000000000 */
[----:B------:R-:W-:Y:S02]  /*0590*/  @!P5 IADD3 R15, PT, PT, R15, 0x1, RZ ;  /* 0x000000010f0fd810 */ /* 0x000fe40007ffe0ff */
[----:B------:R-:W-:Y:S02]  /*05a0*/  ISETP.NE.AND P5, PT, R20, RZ, PT ;  /* 0x000000ff1400720c */ /* 0x000fe40003fa5270 */
[----:B------:R-:W-:Y:S02]  /*05b0*/  MOV R6, R14 ;  /* 0x0000000e00067202 */ /* 0x000fe40000000f00 */
[----:B------:R-:W-:Y:S02]  /*05c0*/  @P0 IADD3 R15, PT, PT, R15, 0x1, RZ ;  /* 0x000000010f0f0810 */ /* 0x000fe40007ffe0ff */
[----:B------:R-:W-:-:S02]  /*05d0*/  @!P4 IADD3 R6, PT, PT, -R6, RZ, RZ ;  /* 0x000000ff0606c210 */ /* 0x000fc40007ffe1ff */
[----:B------:R-:W-:Y:S02]  /*05e0*/  MOV R19, R15 ;  /* 0x0000000f00137202 */ /* 0x000fe40000000f00 */
[----:B------:R-:W-:Y:S02]  /*05f0*/  @!P6 LOP3.LUT R6, RZ, R7, RZ, 0x33, !PT ;  /* 0x00000007ff06e212 */ /* 0x000fe400078e33ff */
[----:B------:R-:W-:Y:S01]  /*0600*/  MOV R15, R10 ;  /* 0x0000000a000f7202 */ /* 0x000fe20000000f00 */
[----:B------:R-:W-:Y:S01]  /*0610*/  @!P3 IMAD.MOV R19, RZ, RZ, -R19 ;  /* 0x000000ffff13b224 */ /* 0x000fe200078e0a13 */
[----:B------:R-:W-:Y:S02]  /*0620*/  ISETP.GE.AND P1, PT, R6, 0x1, PT ;  /* 0x000000010600780c */ /* 0x000fe40003f26270 */
[----:B------:R-:W-:Y:S02]  /*0630*/  ISETP.NE.AND P0, PT, R13, RZ, PT ;  /* 0x000000ff0d00720c */ /* 0x000fe40003f05270 */
[----:B------:R-:W-:-:S02]  /*0640*/  LOP3.LUT R10, RZ, R13, RZ, 0x33, !PT ;  /* 0x0000000dff0a7212 */ /* 0x000fc400078e33ff */
[----:B------:R-:W-:Y:S02]  /*0650*/  @!P2 IADD3 R15, PT, PT, -R15, RZ, RZ ;  /* 0x000000ff0f0fa210 */ /* 0x000fe40007ffe1ff */
[----:B------:R-:W-:Y:S02]  /*0660*/  SEL R19, R8, R19, !P5 ;  /* 0x0000001308137207 */ /* 0x000fe40006800000 */
[----:B------:R-:W-:Y:S02]  /*0670*/  SEL R14, R10, R15, !P0 ;  /* 0x0000000f0a0e7207 */ /* 0x000fe40004000000 */
[----:B------:R-:W-:-:S03]  /*0680*/  IADD3 R20, PT, PT, R20, -0x1, RZ ;  /* 0xffffffff14147810 */ /* 0x000fc60007ffe0ff */
[----:B------:R-:W-:Y:S01]  /*0690*/  IMAD.IADD R14, R14, 0x1, R19 ;  /* 0x000000010e0e7824 */ /* 0x000fe200078e0213 */
[----:B------:R-:W-:-:S05]  /*06a0*/  IADD3 R15, PT, PT, R20, R13, RZ ;  /* 0x0000000d140f7210 */ /* 0x000fca0007ffe0ff */
[----:B------:R-:W-:Y:S01]  /*06b0*/  IMAD R7, R15, R14, RZ ;  /* 0x0000000e0f077224 */ /* 0x000fe200078e02ff */
[----:B------:R-:W-:Y:S06]  /*06c0*/  @!P1 BRA `(.L_x_0) ;  /* 0x00000008003c9947 */ /* 0x000fec0003800000 */
[----:B------:R-:W-:Y:S02]  /*06d0*/  ISETP.GE.AND P4, PT, R3, RZ, PT ;  /* 0x000000ff0300720c */ /* 0x000fe40003f86270 */
[----:B------:R-:W-:Y:S01]  /*06e0*/  ISETP.GT.U32.AND P3, PT, R18, R9, PT ;  /* 0x000000091200720c */ /* 0x000fe20003f64070 */
[----:B------:R-:W-:Y:S01]  /*06f0*/  IMAD.IADD R18, R9, 0x1, -R18 ;  /* 0x0000000109127824 */ /* 0x000fe200078e0a12 */
[----:B------:R-:W-:Y:S02]  /*0700*/  ISETP.GE.AND P2, PT, R5, RZ, PT ;  /* 0x000000ff0500720c */ /* 0x000fe40003f46270 */
[----:B------:R-:W-:Y:S02]  /*0710*/  ISETP.GT.U32.AND P1, PT, R16, R11, PT ;  /* 0x0000000b1000720c */ /* 0x000fe40003f24070 */
[----:B------:R-:W-:Y:S02]  /*0720*/  SEL R9, R18, R9, !P3 ;  /* 0x0000000912097207 */ /* 0x000fe40005800000 */
[----:B------:R-:W-:-:S02]  /*0730*/  IADD3 R16, PT, PT, R11, -R16, RZ ;  /* 0x800000100b107210 */ /* 0x000fc40007ffe0ff */
[----:B------:R-:W-:Y:S02]  /*0740*/  IADD3 R15, PT, PT, R15, R12, RZ ;  /* 0x0000000c0f0f7210 */ /* 0x000fe40007ffe0ff */
[----:B------:R-:W-:Y:S02]  /*0750*/  @!P4 IADD3 R9, PT, PT, -R9, RZ, RZ ;  /* 0x000000ff0909c210 */ /* 0x000fe40007ffe1ff */
[----:B------:R-:W-:Y:S01]  /*0760*/  SEL R11, R16, R11, !P1 ;  /* 0x0000000b100b7207 */ /* 0x000fe20004800000 */
[----:B------:R-:W-:Y:S01]  /*0770*/  IMAD R19, R20, R15, RZ ;  /* 0x0000000f14137224 */ /* 0x000fe200078e02ff */
[----:B------:R-:W-:Y:S02]  /*0780*/  SEL R9, R10, R9, !P0 ;  /* 0x000000090a097207 */ /* 0x000fe40004000000 */
[----:B------:R-:W-:Y:S02]  /*0790*/  ISETP.GE.U32.AND P0, PT, R6, 0x8, PT ;  /* 0x000000080600780c */ /* 0x000fe40003f06070 */
[----:B------:R-:W-:-:S02]  /*07a0*/  @!P2 IADD3 R11, PT, PT, -R11, RZ, RZ ;  /* 0x000000ff0b0ba210 */ /* 0x000fc40007ffe1ff */
[----:B------:R-:W-:Y:S02]  /*07b0*/  MOV R23, RZ ;  /* 0x000000ff00177202 */ /* 0x000fe40000000f00 */
[----:B------:R-:W-:Y:S01]  /*07c0*/  SEL R14, R8, R11, !P5 ;  /* 0x0000000b080e7207 */ /* 0x000fe20006800000 */
[----:B------:R-:W-:Y:S01]  /*07d0*/  IMAD R8, R20, R15, R2 ;  /* 0x0000000f14087224 */ /* 0x000fe200078e0202 */
[----:B------:R-:W-:-:S03]  /*07e0*/  MOV R10, RZ ;  /* 0x000000ff000a7202 */ /* 0x000fc60000000f00 */
[----:B------:R-:W-:Y:S02]  /*07f0*/  IMAD.IADD R14, R14, 0x1, R9 ;  /* 0x000000010e0e7824 */ /* 0x000fe400078e0209 */
[----:B------:R-:W-:-:S03]  /*0800*/  IMAD R9, R0, R6, RZ ;  /* 0x0000000600097224 */ /* 0x000fc600078e02ff */
[----:B------:R-:W-:Y:S01]  /*0810*/  IADD3 R11, PT, PT, R7, R14, RZ ;  /* 0x0000000e070b7210 */ /* 0x000fe20007ffe0ff */
[----:B------:R-:W-:Y:S06]  /*0820*/  @!P0 BRA `(.L_x_1) ;  /* 0x0000000000ec8947 */ /* 0x000fec0003800000 */
[C---:B------:R-:W-:Y:S01]  /*0830*/  IMAD R13, R6.reuse, R13, RZ ;  /* 0x0000000d060d7224 */ /* 0x040fe200078e02ff */
[----:B------:R-:W-:Y:S01]  /*0840*/  MOV R23, RZ ;  /* 0x000000ff00177202 */ /* 0x000fe20000000f00 */
[----:B------:R-:W-:Y:S02]  /*0850*/  IMAD R14, R9, R8, R14 ;  /* 0x00000008090e7224 */ /* 0x000fe400078e020e */
[----:B------:R-:W-:Y:S01]  /*0860*/  IMAD R13, R13, R12, RZ ;  /* 0x0000000c0d0d7224 */ /* 0x000fe200078e02ff */
[----:B------:R-:W-:Y:S01]  /*0870*/  LOP3.LUT R12, R6, 0x7ffffff8, RZ, 0xc0, !PT ;  /* 0x7ffffff8060c7812 */ /* 0x000fe200078ec0ff */
[----:B------:R-:W-:Y:S01]  /*0880*/  IMAD.SHL.U32 R10, R2, 0x8, RZ ;  /* 0x00000008020a7824 */ /* 0x000fe200078e00ff */
[----:B------:R-:W-:Y:S01]  /*0890*/  IADD3 R7, PT, PT, R7, R14, RZ ;  /* 0x0000000e07077210 */ /* 0x000fe20007ffe0ff */
[----:B------:R-:W-:Y:S01]  /*08a0*/  IMAD R13, R0, R13, R17 ;  /* 0x0000000d000d7224 */ /* 0x000fe200078e0211 */
[----:B------:R-:W-:Y:S02]  /*08b0*/  IADD3 R25, PT, PT, -R12, RZ, RZ ;  /* 0x000000ff0c197210 */ /* 0x000fe40007ffe1ff */
[----:B------:R-:W-:Y:S01]  /*08c0*/  LEA R24, R19, R10, 0x3 ;  /* 0x0000000a13187211 */ /* 0x000fe200078e18ff */
[----:B------:R-:W-:-:S07]  /*08d0*/  VIADD R13, R13, UR4 ;  /* 0x000000040d0d7c36 */ /* 0x000fce0008000000 */
.L_x_2:
[----:B------:R-:W0:Y:S08]  /*08e0*/  LDC.64 R14, c[0x0][0x388] ;  /* 0x0000e200ff0e7b82 */ /* 0x000e300000000a00 */
[----:B------:R-:W1:Y:S01]  /*08f0*/  LDC.64 R28, c[0x0][0x390] ;  /* 0x0000e400ff1c7b82 */ /* 0x000e620000000a00 */
[----:B0-----:R-:W-:-:S05]  /*0900*/  IMAD.WIDE R14, R13, 0x4, R14 ;  /* 0x000000040d0e7825 */ /* 0x001fca00078e020e */
[----:B------:R0:W2:Y:S01]  /*0910*/  LDG.E R22, desc[UR6][R14.64] ;  /* 0x000000060e167981 */ /* 0x0000a2000c1e1900 */
[----:B-1----:R-:W-:-:S05]  /*0920*/  IMAD.WIDE R28, R7, 0x4, R28 ;  /* 0x00000004071c7825 */ /* 0x002fca00078e021c */
[----:B------:R-:W2:Y:S01]  /*0930*/  LDG.E R26, desc[UR6][R28.64] ;  /* 0x000000061c1a7981 */ /* 0x000ea2000c1e1900 */
[----:B------:R-:W-:-:S04]  /*0940*/  IMAD.WIDE R20, R8, 0x4, R28 ;  /* 0x0000000408147825 */ /* 0x000fc800078e021c */
[C---:B0-----:R-:W-:Y:S01]  /*0950*/  IMAD.WIDE R14, R2.reuse, 0x4, R14 ;  /* 0x00000004020e7825 */ /* 0x041fe200078e020e */
[----:B------:R0:W3:Y:S04]  /*0960*/  LDG.E R19, desc[UR6][R20.64] ;  /* 0x0000000614137981 */ /* 0x0000e8000c1e1900 */
[----:B------:R1:W3:Y:S01]  /*0970*/  LDG.E R18, desc[UR6][R14.64] ;  /* 0x000000060e127981 */ /* 0x0002e2000c1e1900 */
[----:B------:R-:W-:-:S04]  /*0980*/  IMAD.WIDE R16, R2, 0x4, R14 ;  /* 0x0000000402107825 */ /* 0x000fc800078e020e */
[----:B0-----:R-:W-:-:S05]  /*0990*/  IMAD.WIDE R20, R8, 0x4, R20 ;  /* 0x0000000408147825 */ /* 0x001fca00078e0214 */
[----:B------:R-:W4:Y:S01]  /*09a0*/  LDG.E R27, desc[UR6][R20.64] ;  /* 0x00000006141b7981 */ /* 0x000f22000c1e1900 */
[----:B-1----:R-:W-:-:S05]  /*09b0*/  IMAD.WIDE R14, R8, 0x4, R20 ;  /* 0x00000004080e7825 */ /* 0x002fca00078e0214 */
[----:B------:R-:W5:Y:S01]  /*09c0*/  LDG.E R29, desc[UR6][R14.64] ;  /* 0x000000060e1d7981 */ /* 0x000f62000c1e1900 */
[----:B--2---:R-:W-:-:S03]  /*09d0*/  FFMA R23, R22, R26, R23 ;  /* 0x0000001a16177223 */ /* 0x004fc60000000017 */
[----:B------:R0:W4:Y:S02]  /*09e0*/  LDG.E R26, desc[UR6][R16.64] ;  /* 0x00000006101a7981 */ /* 0x000124000c1e1900 */
[----:B0-----:R-:W-:-:S05]  /*09f0*/  IMAD.WIDE R16, R2, 0x4, R16 ;  /* 0x0000000402107825 */ /* 0x001fca00078e0210 */
[----:B------:R0:W5:Y:S01]  /*0a00*/  LDG.E R28, desc[UR6][R16.64] ;  /* 0x00000006101c7981 */ /* 0x000162000c1e1900 */
[----:B---3--:R-:W-:Y:S01]  /*0a10*/  FFMA R21, R18, R19, R23 ;  /* 0x0000001312157223 */ /* 0x008fe20000000017 */
[----:B------:R-:W-:-:S04]  /*0a20*/  IMAD.WIDE R18, R2, 0x4, R16 ;  /* 0x0000000402127825 */ /* 0x000fc800078e0210 */
[----:B------:R-:W-:-:S04]  /*0a30*/  IMAD.WIDE R22, R8, 0x4, R14 ;  /* 0x0000000408167825 */ /* 0x000fc800078e020e */
[----:B----4-:R-:W-:Y:S01]  /*0a40*/  FFMA R21, R26, R27, R21 ;  /* 0x0000001b1a157223 */ /* 0x010fe20000000015 */
[C---:B------:R-:W-:Y:S02]  /*0a50*/  IMAD.WIDE R26, R2.reuse, 0x4, R18 ;  /* 0x00000004021a7825 */ /* 0x040fe400078e0212 */
[----:B------:R-:W2:Y:S02]  /*0a60*/  LDG.E R19, desc[UR6][R18.64] ;  /* 0x0000000612137981 */ /* 0x000ea4000c1e1900 */
[----:B0-----:R-:W-:-:S05]  /*0a70*/  IMAD.WIDE R16, R2, 0x4, R26 ;  /* 0x0000000402107825 */ /* 0x001fca00078e021a */
[----:B------:R0:W3:Y:S01]  /*0a80*/  LDG.E R18, desc[UR6][R16.64] ;  /* 0x0000000610127981 */ /* 0x0000e2000c1e1900 */
[----:B-----5:R-:W-:Y:S01]  /*0a90*/  FFMA R20, R28, R29, R21 ;  /* 0x0000001d1c147223 */ /* 0x020fe20000000015 */
[C---:B------:R-:W-:Y:S02]  /*0aa0*/  IMAD.WIDE R28, R8.reuse, 0x4, R22 ;  /* 0x00000004081c7825 */ /* 0x040fe400078e0216 */
[----:B------:R-:W4:Y:S04]  /*0ab0*/  LDG.E R21, desc[UR6][R26.64] ;  /* 0x000000061a157981 */ /* 0x000f28000c1e1900 */
[----:B------:R-:W2:Y:S01]  /*0ac0*/  LDG.E R22, desc[UR6][R22.64] ;  /* 0x0000000616167981 */ /* 0x000ea2000c1e1900 */
[----:B------:R-:W-:-:S03]  /*0ad0*/  IMAD.WIDE R14, R8, 0x4, R28 ;  /* 0x00000004080e7825 */ /* 0x000fc600078e021c */
[----:B------:R-:W4:Y:S01]  /*0ae0*/  LDG.E R28, desc[UR6][R28.64] ;  /* 0x000000061c1c7981 */ /* 0x000f22000c1e1900 */
[----:B0-----:R-:W-:-:S03]  /*0af0*/  IMAD.WIDE R16, R2, 0x4, R16 ;  /* 0x0000000402107825 */ /* 0x001fc600078e0210 */
[----:B------:R0:W3:Y:S04]  /*0b00*/  LDG.E R23, desc[UR6][R14.64] ;  /* 0x000000060e177981 */ /* 0x0000e8000c1e1900 */
[----:B------:R-:W5:Y:S01]  /*0b10*/  LDG.E R16, desc[UR6][R16.64] ;  /* 0x0000000610107981 */ /* 0x000f62000c1e1900 */
[----:B0-----:R-:W-:-:S06]  /*0b20*/  IMAD.WIDE R14, R8, 0x4, R14 ;  /* 0x00000004080e7825 */ /* 0x001fcc00078e020e */
[----:B------:R-:W5:Y:S01]  /*0b30*/  LDG.E R14, desc[UR6][R14.64] ;  /* 0x000000060e0e7981 */ /* 0x000f62000c1e1900 */
[----:B------:R-:W-:-:S04]  /*0b40*/  IADD3 R25, PT, PT, R25, 0x8, RZ ;  /* 0x0000000819197810 */ /* 0x000fc80007ffe0ff */
[----:B------:R-:W-:Y:S02]  /*0b50*/  ISETP.NE.AND P0, PT, R25, RZ, PT ;  /* 0x000000ff1900720c */ /* 0x000fe40003f05270 */
[----:B------:R-:W-:Y:S02]  /*0b60*/  IADD3 R13, PT, PT, R10, R13, RZ ;  /* 0x0000000d0a0d7210 */ /* 0x000fe40007ffe0ff */
[----:B------:R-:W-:Y:S01]  /*0b70*/  IADD3 R7, PT, PT, R24, R7, RZ ;  /* 0x0000000718077210 */ /* 0x000fe20007ffe0ff */
[----:B--2---:R-:W-:-:S04]  /*0b80*/  FFMA R20, R19, R22, R20 ;  /* 0x0000001613147223 */ /* 0x004fc80000000014 */
[----:B----4-:R-:W-:-:S04]  /*0b90*/  FFMA R21, R21, R28, R20 ;  /* 0x0000001c15157223 */ /* 0x010fc80000000014 */
[----:B---3--:R-:W-:-:S04]  /*0ba0*/  FFMA R23, R18, R23, R21 ;  /* 0x0000001712177223 */ /* 0x008fc80000000015 */
[----:B-----5:R-:W-:Y:S01]  /*0bb0*/  FFMA R23, R16, R14, R23 ;  /* 0x0000000e10177223 */ /* 0x020fe20000000017 */
[----:B------:R-:W-:Y:S06]  /*0bc0*/  @P0 BRA `(.L_x_2) ;  /* 0xfffffffc00440947 */ /* 0x000fec000383ffff */
[----:B------:R-:W-:-:S07]  /*0bd0*/  MOV R10, R12 ;  /* 0x0000000c000a7202 */ /* 0x000fce0000000f00 */
.L_x_1:
[----:B------:R-:W-:-:S13]  /*0be0*/  LOP3.LUT P0, R12, R6, 0x7, RZ, 0xc0, !PT ;  /* 0x00000007060c7812 */ /* 0x000fda000780c0ff */
[----:B------:R-:W-:Y:S05]  /*0bf0*/  @!P0 BRA `(.L_x_0) ;  /* 0x0000000000f08947 */ /* 0x000fea0003800000 */
[----:B------:R-:W-:Y:S02]  /*0c00*/  ISETP.GE.U32.AND P0, PT, R12, 0x4, PT ;  /* 0x000000040c00780c */ /* 0x000fe40003f06070 */
[----:B------:R-:W-:-:S04]  /*0c10*/  LOP3.LUT R7, R6, 0x3, RZ, 0xc0, !PT ;  /* 0x0000000306077812 */ /* 0x000fc800078ec0ff */
[----:B------:R-:W-:-:S07]  /*0c20*/  ISETP.NE.AND P1, PT, R7, RZ, PT ;  /* 0x000000ff0700720c */ /* 0x000fce0003f25270 */
[----:B------:R-:W-:Y:S06]  /*0c30*/  @!P0 BRA `(.L_x_3) ;  /* 0x0000000000688947 */ /* 0x000fec0003800000 */
[----:B------:R-:W0:Y:S01]  /*0c40*/  LDC.64 R16, c[0x0][0x388] ;  /* 0x0000e200ff107b82 */ /* 0x000e220000000a00 */
[----:B------:R-:W-:-:S04]  /*0c50*/  IMAD.IADD R12, R9, 0x1, R10 ;  /* 0x00000001090c7824 */ /* 0x000fc800078e020a */
[----:B------:R-:W-:Y:S02]  /*0c60*/  IMAD R13, R2, R12, R3 ;  /* 0x0000000c020d7224 */ /* 0x000fe400078e0203 */
[----:B------:R-:W-:Y:S01]  /*0c70*/  IMAD R15, R12, R8, R11 ;  /* 0x000000080c0f7224 */ /* 0x000fe200078e020b */
[----:B------:R-:W1:Y:S01]  /*0c80*/  LDC.64 R18, c[0x0][0x390] ;  /* 0x0000e400ff127b82 */ /* 0x000e620000000a00 */
[----:B0-----:R-:W-:-:S04]  /*0c90*/  IMAD.WIDE R16, R13, 0x4, R16 ;  /* 0x000000040d107825 */ /* 0x001fc800078e0210 */
[----:B------:R-:W-:Y:S02]  /*0ca0*/  IMAD.WIDE R12, R2, 0x4, R16 ;  /* 0x00000004020c7825 */ /* 0x000fe400078e0210 */
[----:B------:R-:W2:Y:S02]  /*0cb0*/  LDG.E R16, desc[UR6][R16.64] ;  /* 0x0000000610107981 */ /* 0x000ea4000c1e1900 */
[----:B-1----:R-:W-:-:S04]  /*0cc0*/  IMAD.WIDE R18, R15, 0x4, R18 ;  /* 0x000000040f127825 */ /* 0x002fc800078e0212 */
[----:B------:R-:W-:Y:S02]  /*0cd0*/  IMAD.WIDE R14, R8, 0x4, R18 ;  /* 0x00000004080e7825 */ /* 0x000fe400078e0212 */
[----:B------:R-:W2:Y:S02]  /*0ce0*/  LDG.E R18, desc[UR6][R18.64] ;  /* 0x0000000612127981 */ /* 0x000ea4000c1e1900 */
[----:B------:R-:W-:Y:S02]  /*0cf0*/  IMAD.WIDE R20, R2, 0x4, R12 ;  /* 0x0000000402147825 */ /* 0x000fe400078e020c */
[----:B------:R-:W3:Y:S02]  /*0d00*/  LDG.E R12, desc[UR6][R12.64] ;  /* 0x000000060c0c7981 */ /* 0x000ee4000c1e1900 */
[----:B------:R-:W-:Y:S02]  /*0d10*/  IMAD.WIDE R24, R8, 0x4, R14 ;  /* 0x0000000408187825 */ /* 0x000fe400078e020e */
[----:B------:R-:W3:Y:S02]  /*0d20*/  LDG.E R14, desc[UR6][R14.64] ;  /* 0x000000060e0e7981 */ /* 0x000ee4000c1e1900 */
[----:B------:R-:W-:-:S02]  /*0d30*/  IMAD.WIDE R26, R2, 0x4, R20 ;  /* 0x00000004021a7825 */ /* 0x000fc400078e0214 */
[----:B------:R-:W4:Y:S02]  /*0d40*/  LDG.E R22, desc[UR6][R20.64] ;  /* 0x0000000614167981 */ /* 0x000f24000c1e1900 */
[----:B------:R-:W-:Y:S02]  /*0d50*/  IMAD.WIDE R28, R8, 0x4, R24 ;  /* 0x00000004081c7825 */ /* 0x000fe400078e0218 */
[----:B------:R-:W4:Y:S04]  /*0d60*/  LDG.E R24, desc[UR6][R24.64] ;  /* 0x0000000618187981 */ /* 0x000f28000c1e1900 */
[----:B------:R-:W5:Y:S04]  /*0d70*/  LDG.E R26, desc[UR6][R26.64] ;  /* 0x000000061a1a7981 */ /* 0x000f68000c1e1900 */
[----:B------:R-:W5:Y:S01]  /*0d80*/  LDG.E R28, desc[UR6][R28.64] ;  /* 0x000000061c1c7981 */ /* 0x000f62000c1e1900 */
[----:B------:R-:W-:Y:S01]  /*0d90*/  IADD3 R10, PT, PT, R10, 0x4, RZ ;  /* 0x000000040a0a7810 */ /* 0x000fe20007ffe0ff */
[----:B--2---:R-:W-:-:S04]  /*0da0*/  FFMA R23, R16, R18, R23 ;  /* 0x0000001210177223 */ /* 0x004fc80000000017 */
[----:B---3--:R-:W-:-:S04]  /*0db0*/  FFMA R23, R12, R14, R23 ;  /* 0x0000000e0c177223 */ /* 0x008fc80000000017 */
[----:B----4-:R-:W-:-:S04]  /*0dc0*/  FFMA R23, R22, R24, R23 ;  /* 0x0000001816177223 */ /* 0x010fc80000000017 */
[----:B-----5:R-:W-:-:S07]  /*0dd0*/  FFMA R23, R26, R28, R23 ;  /* 0x0000001c1a177223 */ /* 0x020fce0000000017 */
.L_x_3:
[----:B------:R-:W-:Y:S05]  /*0de0*/  @!P1 BRA `(.L_x_0) ;  /* 0x0000000000749947 */ /* 0x000fea0003800000 */
[----:B------:R-:W-:Y:S02]  /*0df0*/  ISETP.NE.AND P0, PT, R7, 0x1, PT ;  /* 0x000000010700780c */ /* 0x000fe40003f05270 */
[----:B------:R-:W-:-:S04]  /*0e00*/  LOP3.LUT R6, R6, 0x1, RZ, 0xc0, !PT ;  /* 0x0000000106067812 */ /* 0x000fc800078ec0ff */
[----:B------:R-:W-:-:S07]  /*0e10*/  ISETP.NE.U32.AND P1, PT, R6, 0x1, PT ;  /* 0x000000010600780c */ /* 0x000fce0003f25070 */
[----:B------:R-:W0:Y:S01]  /*0e20*/  @P0 LDC.64 R14, c[0x0][0x388] ;  /* 0x0000e200ff0e0b82 */ /* 0x000e220000000a00 */
[----:B------:R-:W-:Y:S02]  /*0e30*/  @P0 IADD3 R18, PT, PT, R9, R10, RZ ;  /* 0x0000000a09120210 */ /* 0x000fe40007ffe0ff */
[----:B------:R-:W-:-:S03]  /*0e40*/  @P0 IADD3 R10, PT, PT, R10, 0x2, RZ ;  /* 0x000000020a0a0810 */ /* 0x000fc60007ffe0ff */
[----:B------:R-:W-:Y:S01]  /*0e50*/  @P0 IMAD R19, R2, R18, R3 ;  /* 0x0000001202130224 */ /* 0x000fe200078e0203 */
[----:B------:R-:W-:Y:S01]  /*0e60*/  @!P1 IADD3 R9, PT, PT, R9, R10, RZ ;  /* 0x0000000a09099210 */ /* 0x000fe20007ffe0ff */
[----:B------:R-:W1:Y:S01]  /*0e70*/  @P0 LDC.64 R16, c[0x0][0x390] ;  /* 0x0000e400ff100b82 */ /* 0x000e620000000a00 */
[----:B------:R-:W-:-:S07]  /*0e80*/  @P0 IMAD R21, R18, R8, R11 ;  /* 0x0000000812150224 */ /* 0x000fce00078e020b */
[----:B------:R-:W2:Y:S08]  /*0e90*/  @!P1 LDC.64 R6, c[0x0][0x388] ;  /* 0x0000e200ff069b82 */ /* 0x000eb00000000a00 */
[----:B------:R-:W3:Y:S01]  /*0ea0*/  @!P1 LDC.64 R12, c[0x0][0x390] ;  /* 0x0000e400ff0c9b82 */ /* 0x000ee20000000a00 */
[----:B0-----:R-:W-:-:S05]  /*0eb0*/  @P0 IMAD.WIDE R14, R19, 0x4, R14 ;  /* 0x00000004130e0825 */ /* 0x001fca00078e020e */
[----:B------:R-:W4:Y:S01]  /*0ec0*/  @P0 LDG.E R10, desc[UR6][R14.64] ;  /* 0x000000060e0a0981 */ /* 0x000f22000c1e1900 */
[----:B-1----:R-:W-:-:S04]  /*0ed0*/  @P0 IMAD.WIDE R16, R21, 0x4, R16 ;  /* 0x0000000415100825 */ /* 0x002fc800078e0210 */
[----:B------:R-:W-:Y:S02]  /*0ee0*/  @!P1 IMAD R21, R9, R8, R11 ;  /* 0x0000000809159224 */ /* 0x000fe400078e020b */
[C---:B------:R-:W-:Y:S02]  /*0ef0*/  @!P1 IMAD R11, R2.reuse, R9, R3 ;  /* 0x00000009020b9224 */ /* 0x040fe400078e0203 */
[----:B------:R-:W-:-:S04]  /*0f00*/  @P0 IMAD.WIDE R18, R2, 0x4, R14 ;  /* 0x0000000402120825 */ /* 0x000fc800078e020e */
[----:B------:R-:W-:Y:S02]  /*0f10*/  @P0 IMAD.WIDE R8, R8, 0x4, R16 ;  /* 0x0000000408080825 */ /* 0x000fe400078e0210 */
[----:B------:R-:W4:Y:S02]  /*0f20*/  @P0 LDG.E R16, desc[UR6][R16.64] ;  /* 0x0000000610100981 */ /* 0x000f24000c1e1900 */
[----:B--2---:R-:W-:Y:S02]  /*0f30*/  @!P1 IMAD.WIDE R6, R11, 0x4, R6 ;  /* 0x000000040b069825 */ /* 0x004fe400078e0206 */
[----:B------:R-:W2:Y:S02]  /*0f40*/  @P0 LDG.E R19, desc[UR6][R18.64] ;  /* 0x0000000612130981 */ /* 0x000ea4000c1e1900 */
[----:B---3--:R-:W-:Y:S02]  /*0f50*/  @!P1 IMAD.WIDE R12, R21, 0x4, R12 ;  /* 0x00000004150c9825 */ /* 0x008fe400078e020c */
[----:B------:R-:W2:Y:S04]  /*0f60*/  @P0 LDG.E R8, desc[UR6][R8.64] ;  /* 0x0000000608080981 */ /* 0x000ea8000c1e1900 */
[----:B------:R-:W3:Y:S04]  /*0f70*/  @!P1 LDG.E R6, desc[UR6][R6.64] ;  /* 0x0000000606069981 */ /* 0x000ee8000c1e1900 */
[----:B------:R-:W3:Y:S01]  /*0f80*/  @!P1 LDG.E R12, desc[UR6][R12.64] ;  /* 0x000000060c0c9981 */ /* 0x000ee2000c1e1900 */
[----:B----4-:R-:W-:-:S04]  /*0f90*/  @P0 FFMA R10, R10, R16, R23 ;  /* 0x000000100a0a0223 */ /* 0x010fc80000000017 */
[----:B--2---:R-:W-:-:S04]  /*0fa0*/  @P0 FFMA R23, R19, R8, R10 ;  /* 0x0000000813170223 */ /* 0x004fc8000000000a */
[----:B---3--:R-:W-:-:S07]  /*0fb0*/  @!P1 FFMA R23, R6, R12, R23 ;  /* 0x0000000c06179223 */ /* 0x008fce0000000017 */
.L_x_0:
[----:B------:R-:W0:Y:S01]  /*0fc0*/  LDC.64 R6, c[0x0][0x380] ;  /* 0x0000e000ff067b82 */ /* 0x000e220000000a00 */
[----:B------:R-:W-:-:S04]  /*0fd0*/  IMAD R0, R0, R4, R5 ;  /* 0x0000000400007224 */ /* 0x000fc800078e0205 */
[----:B------:R-:W-:-:S04]  /*0fe0*/  IMAD R3, R2, R0, R3 ;  /* 0x0000000002037224 */ /* 0x000fc800078e0203 */
[----:B0-----:R-:W-:-:S05]  /*0ff0*/  IMAD.WIDE R2, R3, 0x4, R6 ;  /* 0x0000000403027825 */ /* 0x001fca00078e0206 */
[----:B------:R-:W-:Y:S01]  /*1000*/  STG.E desc[UR6][R2.64], R23 ;  /* 0x0000001702007986 */ /* 0x000fe2000c101906 */
[----:B------:R-:W-:Y:S05]  /*1010*/  EXIT ;  /* 0x000000000000794d */ /* 0x000fea0003800000 */
.L_x_4:
[----:B------:R-:W-:-:S00]  /*1020*/  BRA `(.L_x_4) ;  /* 0xfffffffc00fc7947 */ /* 0x000fc0000383ffff */
[----:B------:R-:W-:-:S00]  /*1030*/  NOP ;  /* 0x0000000000007918 */ /* 0x000fc00000000000 */
        /* <DEDUP_REMOVED lines=12> */
.L_x_5:


//--------------------- .nv.shared.reserved.0     --------------------------
	.section	.nv.shared.reserved.0,"aw",@nobits
	.weak		__nv_reservedSMEM_offset_0_alias
	.size		__nv_reservedSMEM_offset_0_alias, 0, 64
	.other		__nv_reservedSMEM_offset_0_alias,@"STO_CUDA_RESERVED_SHARED STV_DEFAULT"
__nv_reservedSMEM_offset_0_alias:
	.zero		0
	.zero		64


//--------------------- .nv.constant0._Z8convAttnPfPKfS1_iiiiii --------------------------
	.section	.nv.constant0._Z8convAttnPfPKfS1_iiiiii,"a",@progbits
	.sectionflags	@""
	.align	4
.nv.constant0._Z8convAttnPfPKfS1_iiiiii:
	.zero		944


//--------------------- SYMBOLS --------------------------

	.type		.nv.reservedSmem.offset0,@object
	.size		.nv.reservedSmem.offset0,0x4
